//
// Generated by NVIDIA NVVM Compiler
//
// Compiler Build ID: CL-36424714
// Cuda compilation tools, release 13.0, V13.0.88
// Based on NVVM 20.0.0
//

.version 9.0
.target sm_100
.address_size 64

	// .globl	_Z7runStepPKjPjiii
// _ZZ7runStepPKjPjiiiE3buf has been demoted

.visible .entry _Z7runStepPKjPjiii(
	.param .u64 .ptr .align 1 _Z7runStepPKjPjiii_param_0,
	.param .u64 .ptr .align 1 _Z7runStepPKjPjiii_param_1,
	.param .u32 _Z7runStepPKjPjiii_param_2,
	.param .u32 _Z7runStepPKjPjiii_param_3,
	.param .u32 _Z7runStepPKjPjiii_param_4
)
{
	.reg .pred 	%p<15>;
	.reg .b32 	%r<176>;
	.reg .b64 	%rd<15>;
	// demoted variable
	.shared .align 4 .b8 _ZZ7runStepPKjPjiiiE3buf[6528];
	ld.param.u64 	%rd8, [_Z7runStepPKjPjiii_param_0];
	ld.param.u64 	%rd9, [_Z7runStepPKjPjiii_param_1];
	ld.param.u32 	%r18, [_Z7runStepPKjPjiii_param_2];
	ld.param.u32 	%r19, [_Z7runStepPKjPjiii_param_3];
	ld.param.u32 	%r20, [_Z7runStepPKjPjiii_param_4];
	cvta.to.global.u64 	%rd1, %rd9;
	cvta.to.global.u64 	%rd2, %rd8;
	mov.u32 	%r1, %tid.x;
	mov.u32 	%r2, %tid.y;
	mov.u32 	%r21, %ctaid.x;
	shl.b32 	%r22, %r21, 5;
	add.s32 	%r3, %r22, %r1;
	mov.u32 	%r23, %ctaid.y;
	shl.b32 	%r24, %r23, 5;
	add.s32 	%r4, %r24, %r2;
	mul.lo.s32 	%r5, %r18, %r4;
	add.s32 	%r6, %r5, %r3;
	mul.wide.s32 	%rd10, %r6, 4;
	add.s64 	%rd3, %rd2, %rd10;
	ld.global.nc.u32 	%r25, [%rd3];
	mov.u32 	%r26, _ZZ7runStepPKjPjiiiE3buf;
	mad.lo.s32 	%r27, %r2, 192, %r26;
	shl.b32 	%r28, %r1, 2;
	add.s32 	%r7, %r27, %r28;
	st.shared.u32 	[%r7], %r25;
	ld.global.nc.u32 	%r29, [%rd3+64];
	st.shared.u32 	[%r7+64], %r29;
	setp.gt.u32 	%p1, %r1, 1;
	@%p1 bra 	$L__BB0_2;
	ld.global.nc.u32 	%r30, [%rd3+128];
	st.shared.u32 	[%r7+128], %r30;
$L__BB0_2:
	setp.gt.u32 	%p2, %r1, 1;
	shl.b32 	%r8, %r18, 4;
	mul.wide.s32 	%rd11, %r8, 4;
	add.s64 	%rd4, %rd3, %rd11;
	ld.global.nc.u32 	%r31, [%rd4];
	st.shared.u32 	[%r7+3072], %r31;
	ld.global.nc.u32 	%r32, [%rd4+64];
	st.shared.u32 	[%r7+3136], %r32;
	@%p2 bra 	$L__BB0_4;
	ld.global.nc.u32 	%r33, [%rd4+128];
	st.shared.u32 	[%r7+3200], %r33;
$L__BB0_4:
	setp.gt.u32 	%p3, %r2, 1;
	@%p3 bra 	$L__BB0_7;
	setp.gt.u32 	%p4, %r1, 1;
	shl.b32 	%r34, %r18, 5;
	add.s32 	%r35, %r34, %r6;
	mul.wide.s32 	%rd12, %r35, 4;
	add.s64 	%rd5, %rd2, %rd12;
	ld.global.nc.u32 	%r36, [%rd5];
	st.shared.u32 	[%r7+6144], %r36;
	ld.global.nc.u32 	%r37, [%rd5+64];
	st.shared.u32 	[%r7+6208], %r37;
	@%p4 bra 	$L__BB0_7;
	ld.global.nc.u32 	%r38, [%rd5+128];
	st.shared.u32 	[%r7+6272], %r38;
$L__BB0_7:
	bar.sync 	0;
	shr.s32 	%r9, %r20, 3;
	shl.b32 	%r39, %r20, 2;
	and.b32  	%r40, %r39, 28;
	mov.b32 	%r41, -1;
	shl.b32 	%r42, %r41, %r40;
	not.b32 	%r10, %r42;
	add.s32 	%r43, %r5, %r18;
	add.s32 	%r44, %r3, %r43;
	setp.ge.s32 	%p5, %r4, %r19;
	add.s32 	%r11, %r44, 1;
	setp.eq.s32 	%p6, %r3, %r9;
	selp.b32 	%r12, %r10, -1, %p6;
	mul.wide.s32 	%rd13, %r11, 4;
	add.s64 	%rd6, %rd1, %rd13;
	@%p5 bra 	$L__BB0_9;
	ld.shared.u32 	%r45, [%r7];
	ld.shared.u32 	%r46, [%r7+192];
	ld.shared.u32 	%r47, [%r7+384];
	ld.shared.u32 	%r48, [%r7+4];
	ld.shared.u32 	%r49, [%r7+196];
	ld.shared.u32 	%r50, [%r7+388];
	add.s32 	%r51, %r49, %r48;
	add.s32 	%r52, %r51, %r50;
	ld.shared.u32 	%r53, [%r7+8];
	ld.shared.u32 	%r54, [%r7+200];
	ld.shared.u32 	%r55, [%r7+392];
	add.s32 	%r56, %r46, %r45;
	add.s32 	%r57, %r56, %r47;
	shr.u32 	%r58, %r57, 28;
	add.s32 	%r59, %r52, %r58;
	shl.b32 	%r60, %r52, 4;
	add.s32 	%r61, %r59, %r60;
	shr.u32 	%r62, %r52, 4;
	add.s32 	%r63, %r61, %r62;
	sub.s32 	%r64, %r63, %r49;
	add.s32 	%r65, %r54, %r53;
	add.s32 	%r66, %r65, %r55;
	shl.b32 	%r67, %r66, 28;
	add.s32 	%r68, %r64, %r67;
	or.b32  	%r69, %r68, %r49;
	setp.gt.s32 	%p7, %r3, %r9;
	shr.u32 	%r70, %r69, 2;
	not.b32 	%r71, %r70;
	and.b32  	%r72, %r69, %r71;
	shr.u32 	%r73, %r69, 1;
	and.b32  	%r74, %r72, %r73;
	and.b32  	%r75, %r74, 286331153;
	selp.b32 	%r76, 0, %r75, %p7;
	and.b32  	%r77, %r76, %r12;
	st.global.u32 	[%rd6], %r77;
$L__BB0_9:
	setp.ge.s32 	%p8, %r4, %r19;
	add.s32 	%r13, %r3, 16;
	setp.eq.s32 	%p9, %r13, %r9;
	selp.b32 	%r14, %r10, -1, %p9;
	@%p8 bra 	$L__BB0_11;
	ld.shared.u32 	%r78, [%r7+64];
	ld.shared.u32 	%r79, [%r7+256];
	ld.shared.u32 	%r80, [%r7+448];
	ld.shared.u32 	%r81, [%r7+68];
	ld.shared.u32 	%r82, [%r7+260];
	ld.shared.u32 	%r83, [%r7+452];
	add.s32 	%r84, %r82, %r81;
	add.s32 	%r85, %r84, %r83;
	ld.shared.u32 	%r86, [%r7+72];
	ld.shared.u32 	%r87, [%r7+264];
	ld.shared.u32 	%r88, [%r7+456];
	add.s32 	%r89, %r79, %r78;
	add.s32 	%r90, %r89, %r80;
	shr.u32 	%r91, %r90, 28;
	add.s32 	%r92, %r85, %r91;
	shl.b32 	%r93, %r85, 4;
	add.s32 	%r94, %r92, %r93;
	shr.u32 	%r95, %r85, 4;
	add.s32 	%r96, %r94, %r95;
	sub.s32 	%r97, %r96, %r82;
	add.s32 	%r98, %r87, %r86;
	add.s32 	%r99, %r98, %r88;
	shl.b32 	%r100, %r99, 28;
	add.s32 	%r101, %r97, %r100;
	or.b32  	%r102, %r101, %r82;
	setp.gt.s32 	%p10, %r13, %r9;
	shr.u32 	%r103, %r102, 2;
	not.b32 	%r104, %r103;
	and.b32  	%r105, %r102, %r104;
	shr.u32 	%r106, %r102, 1;
	and.b32  	%r107, %r105, %r106;
	and.b32  	%r108, %r107, 286331153;
	selp.b32 	%r109, 0, %r108, %p10;
	and.b32  	%r110, %r109, %r14;
	st.global.u32 	[%rd6+64], %r110;
$L__BB0_11:
	setp.gt.s32 	%p11, %r3, %r9;
	add.s32 	%r15, %r4, 16;
	setp.ge.s32 	%p12, %r15, %r19;
	add.s32 	%r111, %r11, %r8;
	ld.shared.u32 	%r112, [%r7+3072];
	ld.shared.u32 	%r113, [%r7+3264];
	add.s32 	%r114, %r113, %r112;
	ld.shared.u32 	%r115, [%r7+3456];
	add.s32 	%r116, %r114, %r115;
	ld.shared.u32 	%r117, [%r7+3076];
	ld.shared.u32 	%r118, [%r7+3268];
	add.s32 	%r119, %r118, %r117;
	ld.shared.u32 	%r120, [%r7+3460];
	add.s32 	%r121, %r119, %r120;
	ld.shared.u32 	%r122, [%r7+3080];
	ld.shared.u32 	%r123, [%r7+3272];
	add.s32 	%r124, %r123, %r122;
	ld.shared.u32 	%r125, [%r7+3464];
	add.s32 	%r126, %r124, %r125;
	shr.u32 	%r127, %r116, 28;
	shl.b32 	%r128, %r121, 4;
	shr.u32 	%r129, %r121, 4;
	shl.b32 	%r130, %r126, 28;
	add.s32 	%r131, %r121, %r127;
	add.s32 	%r132, %r131, %r128;
	add.s32 	%r133, %r132, %r129;
	sub.s32 	%r134, %r133, %r118;
	add.s32 	%r135, %r134, %r130;
	or.b32  	%r136, %r135, %r118;
	shr.u32 	%r137, %r136, 2;
	not.b32 	%r138, %r137;
	shr.u32 	%r139, %r136, 1;
	and.b32  	%r140, %r136, %r138;
	and.b32  	%r141, %r140, %r139;
	and.b32  	%r142, %r141, 286331153;
	selp.b32 	%r143, 0, %r142, %p11;
	and.b32  	%r16, %r143, %r12;
	mul.wide.s32 	%rd14, %r111, 4;
	add.s64 	%rd7, %rd1, %rd14;
	@%p12 bra 	$L__BB0_13;
	st.global.u32 	[%rd7], %r16;
$L__BB0_13:
	setp.ge.s32 	%p13, %r15, %r19;
	setp.gt.s32 	%p14, %r13, %r9;
	ld.shared.u32 	%r144, [%r7+3136];
	ld.shared.u32 	%r145, [%r7+3328];
	add.s32 	%r146, %r145, %r144;
	ld.shared.u32 	%r147, [%r7+3520];
	add.s32 	%r148, %r146, %r147;
	ld.shared.u32 	%r149, [%r7+3140];
	ld.shared.u32 	%r150, [%r7+3332];
	add.s32 	%r151, %r150, %r149;
	ld.shared.u32 	%r152, [%r7+3524];
	add.s32 	%r153, %r151, %r152;
	ld.shared.u32 	%r154, [%r7+3144];
	ld.shared.u32 	%r155, [%r7+3336];
	add.s32 	%r156, %r155, %r154;
	ld.shared.u32 	%r157, [%r7+3528];
	add.s32 	%r158, %r156, %r157;
	shr.u32 	%r159, %r148, 28;
	shl.b32 	%r160, %r153, 4;
	shr.u32 	%r161, %r153, 4;
	shl.b32 	%r162, %r158, 28;
	add.s32 	%r163, %r153, %r159;
	add.s32 	%r164, %r163, %r160;
	add.s32 	%r165, %r164, %r161;
	sub.s32 	%r166, %r165, %r150;
	add.s32 	%r167, %r166, %r162;
	or.b32  	%r168, %r167, %r150;
	shr.u32 	%r169, %r168, 2;
	not.b32 	%r170, %r169;
	shr.u32 	%r171, %r168, 1;
	and.b32  	%r172, %r168, %r170;
	and.b32  	%r173, %r172, %r171;
	and.b32  	%r174, %r173, 286331153;
	selp.b32 	%r175, 0, %r174, %p14;
	and.b32  	%r17, %r175, %r14;
	@%p13 bra 	$L__BB0_15;
	st.global.u32 	[%rd7+64], %r17;
$L__BB0_15:
	ret;

}
	// .globl	_Z9clearEdgePjii
.visible .entry _Z9clearEdgePjii(
	.param .u64 .ptr .align 1 _Z9clearEdgePjii_param_0,
	.param .u32 _Z9clearEdgePjii_param_1,
	.param .u32 _Z9clearEdgePjii_param_2
)
{
	.reg .pred 	%p<9>;
	.reg .b32 	%r<35>;
	.reg .b64 	%rd<11>;

	ld.param.u64 	%rd6, [_Z9clearEdgePjii_param_0];
	ld.param.u32 	%r6, [_Z9clearEdgePjii_param_1];
	ld.param.u32 	%r7, [_Z9clearEdgePjii_param_2];
	cvta.to.global.u64 	%rd1, %rd6;
	mov.u32 	%r8, %ctaid.x;
	shl.b32 	%r9, %r8, 5;
	mov.u32 	%r10, %tid.y;
	shl.b32 	%r11, %r10, 2;
	add.s32 	%r12, %r11, %r9;
	or.b32  	%r13, %r12, 1;
	shr.s32 	%r1, %r7, 3;
	and.b32  	%r14, %r1, -32;
	mov.u32 	%r15, %tid.x;
	add.s32 	%r2, %r14, %r15;
	mad.lo.s32 	%r16, %r13, %r6, %r2;
	add.s32 	%r3, %r16, 1;
	setp.le.s32 	%p1, %r2, %r1;
	shl.b32 	%r17, %r7, 2;
	and.b32  	%r18, %r17, 28;
	mov.b32 	%r19, -1;
	shl.b32 	%r20, %r19, %r18;
	not.b32 	%r4, %r20;
	mul.wide.s32 	%rd7, %r3, 4;
	add.s64 	%rd2, %rd1, %rd7;
	@%p1 bra 	$L__BB1_2;
	mov.b32 	%r21, 0;
	st.global.u32 	[%rd2], %r21;
$L__BB1_2:
	setp.ne.s32 	%p2, %r2, %r1;
	@%p2 bra 	$L__BB1_4;
	ld.global.u32 	%r22, [%rd2];
	and.b32  	%r23, %r22, %r4;
	st.global.u32 	[%rd2], %r23;
$L__BB1_4:
	setp.le.s32 	%p3, %r2, %r1;
	mul.wide.s32 	%rd8, %r6, 4;
	add.s64 	%rd3, %rd2, %rd8;
	@%p3 bra 	$L__BB1_6;
	mov.b32 	%r24, 0;
	st.global.u32 	[%rd3], %r24;
$L__BB1_6:
	setp.ne.s32 	%p4, %r2, %r1;
	@%p4 bra 	$L__BB1_8;
	ld.global.u32 	%r25, [%rd3];
	and.b32  	%r26, %r25, %r4;
	st.global.u32 	[%rd3], %r26;
$L__BB1_8:
	setp.le.s32 	%p5, %r2, %r1;
	add.s32 	%r27, %r3, %r6;
	add.s32 	%r5, %r27, %r6;
	mul.wide.s32 	%rd9, %r5, 4;
	add.s64 	%rd4, %rd1, %rd9;
	@%p5 bra 	$L__BB1_10;
	mov.b32 	%r28, 0;
	st.global.u32 	[%rd4], %r28;
$L__BB1_10:
	setp.ne.s32 	%p6, %r2, %r1;
	@%p6 bra 	$L__BB1_12;
	ld.global.u32 	%r29, [%rd4];
	and.b32  	%r30, %r29, %r4;
	st.global.u32 	[%rd4], %r30;
$L__BB1_12:
	setp.le.s32 	%p7, %r2, %r1;
	add.s32 	%r31, %r5, %r6;
	mul.wide.s32 	%rd10, %r31, 4;
	add.s64 	%rd5, %rd1, %rd10;
	@%p7 bra 	$L__BB1_14;
	mov.b32 	%r32, 0;
	st.global.u32 	[%rd5], %r32;
$L__BB1_14:
	setp.ne.s32 	%p8, %r2, %r1;
	@%p8 bra 	$L__BB1_16;
	ld.global.u32 	%r33, [%rd5];
	and.b32  	%r34, %r33, %r4;
	st.global.u32 	[%rd5], %r34;
$L__BB1_16:
	ret;

}


// ===== COMPILED SASS (sm_100) =====

	.target	sm_100

	.elftype	@"ET_EXEC"


//--------------------- .note.nv.tkinfo           --------------------------
	.section	.note.nv.tkinfo,"",@"SHT_NOTE"
	.sectionflags	@"SHF_NOTE_NV_TKINFO"
	.tkinfo
        /*0018*/ 	.word	0x00000002
        /*0030*/ 	.string	""
        /*0030*/ 	.string	"ptxas"
        /*0030*/ 	.string	"Cuda compilation tools, release 13.0, V13.0.88"
        /*0030*/ 	.string	"Build cuda_13.0.r13.0/compiler.36424714_0"
        /*0030*/ 	.string	"-arch sm_100 -m 64 "



//--------------------- .note.nv.cuinfo           --------------------------
	.section	.note.nv.cuinfo,"",@"SHT_NOTE"
	.sectionflags	@"SHF_NOTE_NV_CUINFO"
        /*0018*/ 	.short	0x0002
        /*001a*/ 	.short	0x0064
        /*001c*/ 	.short	0x0082
	.zero		2


//--------------------- .nv.info                  --------------------------
	.section	.nv.info,"",@"SHT_CUDA_INFO"
	.align	4


	//----- nvinfo : EIATTR_REGCOUNT
	.align		4
        /*0000*/ 	.byte	0x04, 0x2f
        /*0002*/ 	.short	(.L_1 - .L_0)
	.align		4
.L_0:
        /*0004*/ 	.word	index@(_Z7runStepPKjPjiii)
        /*0008*/ 	.word	0x00000020


	//----- nvinfo : EIATTR_FRAME_SIZE
	.align		4
.L_1:
        /*000c*/ 	.byte	0x04, 0x11
        /*000e*/ 	.short	(.L_3 - .L_2)
	.align		4
.L_2:
        /*0010*/ 	.word	index@(_Z7runStepPKjPjiii)
        /*0014*/ 	.word	0x00000000


	//----- nvinfo : EIATTR_REGCOUNT
	.align		4
.L_3:
        /*0018*/ 	.byte	0x04, 0x2f
        /*001a*/ 	.short	(.L_5 - .L_4)
	.align		4
.L_4:
        /*001c*/ 	.word	index@(_Z9clearEdgePjii)
        /*0020*/ 	.word	0x00000010


	//----- nvinfo : EIATTR_FRAME_SIZE
	.align		4
.L_5:
        /*0024*/ 	.byte	0x04, 0x11
        /*0026*/ 	.short	(.L_7 - .L_6)
	.align		4
.L_6:
        /*0028*/ 	.word	index@(_Z9clearEdgePjii)
        /*002c*/ 	.word	0x00000000


	//----- nvinfo : EIATTR_MIN_STACK_SIZE
	.align		4
.L_7:
        /*0030*/ 	.byte	0x04, 0x12
        /*0032*/ 	.short	(.L_9 - .L_8)
	.align		4
.L_8:
        /*0034*/ 	.word	index@(_Z9clearEdgePjii)
        /*0038*/ 	.word	0x00000000


	//----- nvinfo : EIATTR_MIN_STACK_SIZE
	.align		4
.L_9:
        /*003c*/ 	.byte	0x04, 0x12
        /*003e*/ 	.short	(.L_11 - .L_10)
	.align		4
.L_10:
        /*0040*/ 	.word	index@(_Z7runStepPKjPjiii)
        /*0044*/ 	.word	0x00000000
.L_11:


//--------------------- .nv.compat                --------------------------
	.section	.nv.compat,"",@"SHT_CUDA_COMPAT_INFO"
	.align	4
        /*0000*/ 	.byte	0x02, 0x09, 0x00, 0x00, 0x02, 0x02, 0x01, 0x00, 0x02, 0x05, 0x05, 0x00, 0x03, 0x07, 0x01, 0x01
        /*0010*/ 	.byte	0x02, 0x03, 0x00, 0x00, 0x02, 0x06, 0x01, 0x00, 0x04, 0x0b, 0x08, 0x00, 0x09, 0x00, 0x00, 0x00
        /*0020*/ 	.byte	0x00, 0x00, 0x00, 0x00


//--------------------- .nv.info._Z9clearEdgePjii --------------------------
	.section	.nv.info._Z9clearEdgePjii,"",@"SHT_CUDA_INFO"
	.sectionflags	@""
	.align	4


	//----- nvinfo : EIATTR_CUDA_API_VERSION
	.align		4
        /*0000*/ 	.byte	0x04, 0x37
        /*0002*/ 	.short	(.L_13 - .L_12)
.L_12:
        /*0004*/ 	.word	0x00000082


	//----- nvinfo : EIATTR_KPARAM_INFO
	.align		4
.L_13:
        /*0008*/ 	.byte	0x04, 0x17
        /*000a*/ 	.short	(.L_15 - .L_14)
.L_14:
        /*000c*/ 	.word	0x00000000
        /*0010*/ 	.short	0x0002
        /*0012*/ 	.short	0x000c
        /*0014*/ 	.byte	0x00, 0xf0, 0x11, 0x00


	//----- nvinfo : EIATTR_KPARAM_INFO
	.align		4
.L_15:
        /*0018*/ 	.byte	0x04, 0x17
        /*001a*/ 	.short	(.L_17 - .L_16)
.L_16:
        /*001c*/ 	.word	0x00000000
        /*0020*/ 	.short	0x0001
        /*0022*/ 	.short	0x0008
        /*0024*/ 	.byte	0x00, 0xf0, 0x11, 0x00


	//----- nvinfo : EIATTR_KPARAM_INFO
	.align		4
.L_17:
        /*0028*/ 	.byte	0x04, 0x17
        /*002a*/ 	.short	(.L_19 - .L_18)
.L_18:
        /*002c*/ 	.word	0x00000000
        /*0030*/ 	.short	0x0000
        /*0032*/ 	.short	0x0000
        /*0034*/ 	.byte	0x00, 0xf5, 0x21, 0x00


	//----- nvinfo : EIATTR_SPARSE_MMA_MASK
	.align		4
.L_19:
        /*0038*/ 	.byte	0x03, 0x50
        /*003a*/ 	.short	0x0000


	//----- nvinfo : EIATTR_MAXREG_COUNT
	.align		4
        /*003c*/ 	.byte	0x03, 0x1b
        /*003e*/ 	.short	0x00ff


	//----- nvinfo : EIATTR_MERCURY_ISA_VERSION
	.align		4
        /*0040*/ 	.byte	0x03, 0x5f
        /*0042*/ 	.short	0x0101


	//----- nvinfo : EIATTR_VRC_CTA_INIT_COUNT
	.align		4
        /*0044*/ 	.byte	0x02, 0x4a
	.zero		1
	.zero		1


	//----- nvinfo : EIATTR_EXIT_INSTR_OFFSETS
	.align		4
        /*0048*/ 	.byte	0x04, 0x1c
        /*004a*/ 	.short	(.L_21 - .L_20)


	//   ....[0]....
.L_20:
        /*004c*/ 	.word	0x000002d0


	//   ....[1]....
        /*0050*/ 	.word	0x00000310


	//----- nvinfo : EIATTR_CRS_STACK_SIZE
	.align		4
.L_21:
        /*0054*/ 	.byte	0x04, 0x1e
        /*0056*/ 	.short	(.L_23 - .L_22)
.L_22:
        /*0058*/ 	.word	0x00000000


	//----- nvinfo : EIATTR_CBANK_PARAM_SIZE
	.align		4
.L_23:
        /*005c*/ 	.byte	0x03, 0x19
        /*005e*/ 	.short	0x0010


	//----- nvinfo : EIATTR_PARAM_CBANK
	.align		4
        /*0060*/ 	.byte	0x04, 0x0a
        /*0062*/ 	.short	(.L_25 - .L_24)
	.align		4
.L_24:
        /*0064*/ 	.word	index@(.nv.constant0._Z9clearEdgePjii)
        /*0068*/ 	.short	0x0380
        /*006a*/ 	.short	0x0010


	//----- nvinfo : EIATTR_SW_WAR
	.align		4
.L_25:
        /*006c*/ 	.byte	0x04, 0x36
        /*006e*/ 	.short	(.L_27 - .L_26)
.L_26:
        /*0070*/ 	.word	0x00000008
.L_27:


//--------------------- .nv.info._Z7runStepPKjPjiii --------------------------
	.section	.nv.info._Z7runStepPKjPjiii,"",@"SHT_CUDA_INFO"
	.sectionflags	@""
	.align	4


	//----- nvinfo : EIATTR_CUDA_API_VERSION
	.align		4
        /*0000*/ 	.byte	0x04, 0x37
        /*0002*/ 	.short	(.L_29 - .L_28)
.L_28:
        /*0004*/ 	.word	0x00000082


	//----- nvinfo : EIATTR_KPARAM_INFO
	.align		4
.L_29:
        /*0008*/ 	.byte	0x04, 0x17
        /*000a*/ 	.short	(.L_31 - .L_30)
.L_30:
        /*000c*/ 	.word	0x00000000
        /*0010*/ 	.short	0x0004
        /*0012*/ 	.short	0x0018
        /*0014*/ 	.byte	0x00, 0xf0, 0x11, 0x00


	//----- nvinfo : EIATTR_KPARAM_INFO
	.align		4
.L_31:
        /*0018*/ 	.byte	0x04, 0x17
        /*001a*/ 	.short	(.L_33 - .L_32)
.L_32:
        /*001c*/ 	.word	0x00000000
        /*0020*/ 	.short	0x0003
        /*0022*/ 	.short	0x0014
        /*0024*/ 	.byte	0x00, 0xf0, 0x11, 0x00


	//----- nvinfo : EIATTR_KPARAM_INFO
	.align		4
.L_33:
        /*0028*/ 	.byte	0x04, 0x17
        /*002a*/ 	.short	(.L_35 - .L_34)
.L_34:
        /*002c*/ 	.word	0x00000000
        /*0030*/ 	.short	0x0002
        /*0032*/ 	.short	0x0010
        /*0034*/ 	.byte	0x00, 0xf0, 0x11, 0x00


	//----- nvinfo : EIATTR_KPARAM_INFO
	.align		4
.L_35:
        /*0038*/ 	.byte	0x04, 0x17
        /*003a*/ 	.short	(.L_37 - .L_36)
.L_36:
        /*003c*/ 	.word	0x00000000
        /*0040*/ 	.short	0x0001
        /*0042*/ 	.short	0x0008
        /*0044*/ 	.byte	0x00, 0xf5, 0x21, 0x00


	//----- nvinfo : EIATTR_KPARAM_INFO
	.align		4
.L_37:
        /*0048*/ 	.byte	0x04, 0x17
        /*004a*/ 	.short	(.L_39 - .L_38)
.L_38:
        /*004c*/ 	.word	0x00000000
        /*0050*/ 	.short	0x0000
        /*0052*/ 	.short	0x0000
        /*0054*/ 	.byte	0x00, 0xf5, 0x21, 0x00


	//----- nvinfo : EIATTR_SPARSE_MMA_MASK
	.align		4
.L_39:
        /*0058*/ 	.byte	0x03, 0x50
        /*005a*/ 	.short	0x0000


	//----- nvinfo : EIATTR_MAXREG_COUNT
	.align		4
        /*005c*/ 	.byte	0x03, 0x1b
        /*005e*/ 	.short	0x00ff


	//----- nvinfo : EIATTR_NUM_BARRIERS
	.align		4
        /*0060*/ 	.byte	0x02, 0x4c
        /*0062*/ 	.byte	0x01
	.zero		1


	//----- nvinfo : EIATTR_MERCURY_ISA_VERSION
	.align		4
        /*0064*/ 	.byte	0x03, 0x5f
        /*0066*/ 	.short	0x0101


	//----- nvinfo : EIATTR_VRC_CTA_INIT_COUNT
	.align		4
        /*0068*/ 	.byte	0x02, 0x4a
	.zero		1
	.zero		1


	//----- nvinfo : EIATTR_EXIT_INSTR_OFFSETS
	.align		4
        /*006c*/ 	.byte	0x04, 0x1c
        /*006e*/ 	.short	(.L_41 - .L_40)


	//   ....[0]....
.L_40:
        /*0070*/ 	.word	0x00000b00


	//   ....[1]....
        /*0074*/ 	.word	0x00000b20


	//----- nvinfo : EIATTR_CRS_STACK_SIZE
	.align		4
.L_41:
        /*0078*/ 	.byte	0x04, 0x1e
        /*007a*/ 	.short	(.L_43 - .L_42)
.L_42:
        /*007c*/ 	.word	0x00000000


	//----- nvinfo : EIATTR_CBANK_PARAM_SIZE
	.align		4
.L_43:
        /*0080*/ 	.byte	0x03, 0x19
        /*0082*/ 	.short	0x001c


	//----- nvinfo : EIATTR_PARAM_CBANK
	.align		4
        /*0084*/ 	.byte	0x04, 0x0a
        /*0086*/ 	.short	(.L_45 - .L_44)
	.align		4
.L_44:
        /*0088*/ 	.word	index@(.nv.constant0._Z7runStepPKjPjiii)
        /*008c*/ 	.short	0x0380
        /*008e*/ 	.short	0x001c


	//----- nvinfo : EIATTR_SW_WAR
	.align		4
.L_45:
        /*0090*/ 	.byte	0x04, 0x36
        /*0092*/ 	.short	(.L_47 - .L_46)
.L_46:
        /*0094*/ 	.word	0x00000008
.L_47:


//--------------------- .nv.callgraph             --------------------------
	.section	.nv.callgraph,"",@"SHT_CUDA_CALLGRAPH"
	.align	4
	.sectionentsize	8
	.align		4
        /*0000*/ 	.word	0x00000000
	.align		4
        /*0004*/ 	.word	0xffffffff
	.align		4
        /*0008*/ 	.word	0x00000000
	.align		4
        /*000c*/ 	.word	0xfffffffe
	.align		4
        /*0010*/ 	.word	0x00000000
	.align		4
        /*0014*/ 	.word	0xfffffffd
	.align		4
        /*0018*/ 	.word	0x00000000
	.align		4
        /*001c*/ 	.word	0xfffffffc


//--------------------- .text._Z9clearEdgePjii    --------------------------
	.section	.text._Z9clearEdgePjii,"ax",@progbits
	.align	128
        .global         _Z9clearEdgePjii
        .type           _Z9clearEdgePjii,@function
        .size           _Z9clearEdgePjii,(.L_x_12 - _Z9clearEdgePjii)
        .other          _Z9clearEdgePjii,@"STO_CUDA_ENTRY STV_DEFAULT"
_Z9clearEdgePjii:
.text._Z9clearEdgePjii:
[----:B------:R-:W-:Y:S01]  /*0000*/  LDC R1, c[0x0][0x37c] ;  /* 0x0000df00ff017b82 */ /* 0x000fe20000000800 */
[----:B------:R-:W0:Y:S07]  /*0010*/  S2R R6, SR_CTAID.X ;  /* 0x0000000000067919 */ /* 0x000e2e0000002500 */
[----:B------:R-:W1:Y:S01]  /*0020*/  LDC.64 R4, c[0x0][0x388] ;  /* 0x0000e200ff047b82 */ /* 0x000e620000000a00 */
[----:B------:R-:W2:Y:S01]  /*0030*/  LDCU.64 UR4, c[0x0][0x358] ;  /* 0x00006b00ff0477ac */ /* 0x000ea20008000a00 */
[----:B------:R-:W0:Y:S01]  /*0040*/  S2R R7, SR_TID.Y ;  /* 0x0000000000077919 */ /* 0x000e220000002200 */
[----:B------:R-:W3:Y:S05]  /*0050*/  S2R R9, SR_TID.X ;  /* 0x0000000000097919 */ /* 0x000eea0000002100 */
[----:B------:R-:W4:Y:S01]  /*0060*/  LDC.64 R2, c[0x0][0x380] ;  /* 0x0000e000ff027b82 */ /* 0x000f220000000a00 */
[----:B-1----:R-:W-:Y:S01]  /*0070*/  SHF.R.S32.HI R0, RZ, 0x3, R5 ;  /* 0x00000003ff007819 */ /* 0x002fe20000011405 */
[----:B0-----:R-:W-:-:S03]  /*0080*/  IMAD R7, R6, 0x8, R7 ;  /* 0x0000000806077824 */ /* 0x001fc600078e0207 */
[----:B------:R-:W-:Y:S02]  /*0090*/  LOP3.LUT R6, R0, 0xffffffe0, RZ, 0xc0, !PT ;  /* 0xffffffe000067812 */ /* 0x000fe400078ec0ff */
[----:B------:R-:W-:-:S03]  /*00a0*/  LEA R7, R7, 0x1, 0x2 ;  /* 0x0000000107077811 */ /* 0x000fc600078e10ff */
[----:B---3--:R-:W-:-:S04]  /*00b0*/  IMAD.IADD R9, R6, 0x1, R9 ;  /* 0x0000000106097824 */ /* 0x008fc800078e0209 */
[----:B------:R-:W-:Y:S01]  /*00c0*/  IMAD R7, R7, R4, R9 ;  /* 0x0000000407077224 */ /* 0x000fe200078e0209 */
[CC--:B------:R-:W-:Y:S02]  /*00d0*/  ISETP.GT.AND P0, PT, R9.reuse, R0.reuse, PT ;  /* 0x000000000900720c */ /* 0x0c0fe40003f04270 */
[----:B------:R-:W-:Y:S01]  /*00e0*/  ISETP.NE.AND P1, PT, R9, R0, PT ;  /* 0x000000000900720c */ /* 0x000fe20003f25270 */
[----:B------:R-:W-:-:S04]  /*00f0*/  VIADD R9, R7, 0x1 ;  /* 0x0000000107097836 */ /* 0x000fc80000000000 */
[----:B----4-:R-:W-:-:S06]  /*0100*/  IMAD.WIDE R6, R9, 0x4, R2 ;  /* 0x0000000409067825 */ /* 0x010fcc00078e0202 */
[----:B--2---:R0:W-:Y:S04]  /*0110*/  @P0 STG.E desc[UR4][R6.64], RZ ;  /* 0x000000ff06000986 */ /* 0x0041e8000c101904 */
[----:B------:R-:W2:Y:S01]  /*0120*/  @!P1 LDG.E R11, desc[UR4][R6.64] ;  /* 0x00000004060b9981 */ /* 0x000ea2000c1e1900 */
[----:B------:R-:W-:Y:S01]  /*0130*/  SHF.L.U32 R5, R5, 0x2, RZ ;  /* 0x0000000205057819 */ /* 0x000fe200000006ff */
[----:B------:R-:W-:Y:S01]  /*0140*/  IMAD.MOV.U32 R0, RZ, RZ, -0x1 ;  /* 0xffffffffff007424 */ /* 0x000fe200078e00ff */
[----:B------:R-:W-:Y:S01]  /*0150*/  BSSY.RECONVERGENT B0, `(.L_x_0) ;  /* 0x000000f000007945 */ /* 0x000fe20003800200 */
[----:B------:R-:W-:Y:S01]  /*0160*/  IMAD R9, R4, 0x2, R9 ;  /* 0x0000000204097824 */ /* 0x000fe200078e0209 */
[----:B------:R-:W-:-:S04]  /*0170*/  LOP3.LUT R5, R5, 0x1c, RZ, 0xc0, !PT ;  /* 0x0000001c05057812 */ /* 0x000fc800078ec0ff */
[----:B------:R-:W-:Y:S02]  /*0180*/  SHF.L.U32 R0, R0, R5, RZ ;  /* 0x0000000500007219 */ /* 0x000fe400000006ff */
[----:B------:R-:W-:Y:S01]  /*0190*/  IADD3 R13, PT, PT, R9, R4, RZ ;  /* 0x00000004090d7210 */ /* 0x000fe20007ffe0ff */
[----:B------:R-:W-:-:S04]  /*01a0*/  IMAD.WIDE R4, R4, 0x4, R6 ;  /* 0x0000000404047825 */ /* 0x000fc800078e0206 */
[----:B------:R-:W-:-:S04]  /*01b0*/  IMAD.WIDE R8, R9, 0x4, R2 ;  /* 0x0000000409087825 */ /* 0x000fc800078e0202 */
[----:B------:R-:W-:Y:S01]  /*01c0*/  IMAD.WIDE R2, R13, 0x4, R2 ;  /* 0x000000040d027825 */ /* 0x000fe200078e0202 */
[----:B--2---:R-:W-:-:S05]  /*01d0*/  @!P1 LOP3.LUT R11, R11, R0, RZ, 0x30, !PT ;  /* 0x000000000b0b9212 */ /* 0x004fca00078e30ff */
[----:B------:R0:W-:Y:S04]  /*01e0*/  @!P1 STG.E desc[UR4][R6.64], R11 ;  /* 0x0000000b06009986 */ /* 0x0001e8000c101904 */
[----:B------:R0:W-:Y:S01]  /*01f0*/  @P0 STG.E desc[UR4][R4.64], RZ ;  /* 0x000000ff04000986 */ /* 0x0001e2000c101904 */
[----:B------:R-:W-:Y:S05]  /*0200*/  @P1 BRA `(.L_x_1) ;  /* 0x00000000000c1947 */ /* 0x000fea0003800000 */
[----:B0-----:R-:W2:Y:S02]  /*0210*/  LDG.E R7, desc[UR4][R4.64] ;  /* 0x0000000404077981 */ /* 0x001ea4000c1e1900 */
[----:B--2---:R-:W-:-:S05]  /*0220*/  LOP3.LUT R7, R7, R0, RZ, 0x30, !PT ;  /* 0x0000000007077212 */ /* 0x004fca00078e30ff */
[----:B------:R1:W-:Y:S02]  /*0230*/  STG.E desc[UR4][R4.64], R7 ;  /* 0x0000000704007986 */ /* 0x0003e4000c101904 */
.L_x_1:
[----:B------:R-:W-:Y:S05]  /*0240*/  BSYNC.RECONVERGENT B0 ;  /* 0x0000000000007941 */ /* 0x000fea0003800200 */
.L_x_0:
[----:B------:R2:W-:Y:S01]  /*0250*/  @P0 STG.E desc[UR4][R8.64], RZ ;  /* 0x000000ff08000986 */ /* 0x0005e2000c101904 */
[----:B------:R-:W-:Y:S04]  /*0260*/  BSSY.RECONVERGENT B0, `(.L_x_2) ;  /* 0x0000005000007945 */ /* 0x000fe80003800200 */
[----:B------:R-:W-:Y:S05]  /*0270*/  @P1 BRA `(.L_x_3) ;  /* 0x00000000000c1947 */ /* 0x000fea0003800000 */
[----:B01----:R-:W3:Y:S02]  /*0280*/  LDG.E R5, desc[UR4][R8.64] ;  /* 0x0000000408057981 */ /* 0x003ee4000c1e1900 */
[----:B---3--:R-:W-:-:S05]  /*0290*/  LOP3.LUT R5, R5, R0, RZ, 0x30, !PT ;  /* 0x0000000005057212 */ /* 0x008fca00078e30ff */
[----:B------:R3:W-:Y:S02]  /*02a0*/  STG.E desc[UR4][R8.64], R5 ;  /* 0x0000000508007986 */ /* 0x0007e4000c101904 */
.L_x_3:
[----:B------:R-:W-:Y:S05]  /*02b0*/  BSYNC.RECONVERGENT B0 ;  /* 0x0000000000007941 */ /* 0x000fea0003800200 */
.L_x_2:
[----:B------:R4:W-:Y:S01]  /*02c0*/  @P0 STG.E desc[UR4][R2.64], RZ ;  /* 0x000000ff02000986 */ /* 0x0009e2000c101904 */
[----:B------:R-:W-:Y:S05]  /*02d0*/  @P1 EXIT ;  /* 0x000000000000194d */ /* 0x000fea0003800000 */
[----:B01-3--:R-:W3:Y:S02]  /*02e0*/  LDG.E R5, desc[UR4][R2.64] ;  /* 0x0000000402057981 */ /* 0x00bee4000c1e1900 */
[----:B---3--:R-:W-:-:S05]  /*02f0*/  LOP3.LUT R5, R5, R0, RZ, 0x30, !PT ;  /* 0x0000000005057212 */ /* 0x008fca00078e30ff */
[----:B------:R-:W-:Y:S01]  /*0300*/  STG.E desc[UR4][R2.64], R5 ;  /* 0x0000000502007986 */ /* 0x000fe2000c101904 */
[----:B------:R-:W-:Y:S05]  /*0310*/  EXIT ;  /* 0x000000000000794d */ /* 0x000fea0003800000 */
.L_x_4:
[----:B------:R-:W-:-:S00]  /*0320*/  BRA `(.L_x_4) ;  /* 0xfffffffc00fc7947 */ /* 0x000fc0000383ffff */
[----:B------:R-:W-:-:S00]  /*0330*/  NOP ;  /* 0x0000000000007918 */ /* 0x000fc00000000000 */
        /* <DEDUP_REMOVED lines=12> */
.L_x_12:


//--------------------- .text._Z7runStepPKjPjiii  --------------------------
	.section	.text._Z7runStepPKjPjiii,"ax",@progbits
	.align	128
        .global         _Z7runStepPKjPjiii
        .type           _Z7runStepPKjPjiii,@function
        .size           _Z7runStepPKjPjiii,(.L_x_13 - _Z7runStepPKjPjiii)
        .other          _Z7runStepPKjPjiii,@"STO_CUDA_ENTRY STV_DEFAULT"
_Z7runStepPKjPjiii:
.text._Z7runStepPKjPjiii:
[----:B------:R-:W-:Y:S01]  /*0000*/  LDC R1, c[0x0][0x37c] ;  /* 0x0000df00ff017b82 */ /* 0x000fe20000000800 */
[----:B------:R-:W0:Y:S07]  /*0010*/  S2R R29, SR_TID.Y ;  /* 0x00000000001d7919 */ /* 0x000e2e0000002200 */
[----:B------:R-:W1:Y:S01]  /*0020*/  LDC R8, c[0x0][0x390] ;  /* 0x0000e400ff087b82 */ /* 0x000e620000000800 */
[----:B------:R-:W2:Y:S01]  /*0030*/  LDCU.64 UR8, c[0x0][0x358] ;  /* 0x00006b00ff0877ac */ /* 0x000ea20008000a00 */
[----:B------:R-:W3:Y:S01]  /*0040*/  S2R R27, SR_TID.X ;  /* 0x00000000001b7919 */ /* 0x000ee20000002100 */
[----:B------:R-:W4:Y:S05]  /*0050*/  S2R R6, SR_CTAID.X ;  /* 0x0000000000067919 */ /* 0x000f2a0000002500 */
[----:B------:R-:W2:Y:S01]  /*0060*/  LDC.64 R4, c[0x0][0x380] ;  /* 0x0000e000ff047b82 */ /* 0x000ea20000000a00 */
[----:B------:R-:W0:Y:S01]  /*0070*/  S2R R0, SR_CTAID.Y ;  /* 0x0000000000007919 */ /* 0x000e220000002600 */
[----:B-1----:R-:W-:Y:S01]  /*0080*/  IMAD.SHL.U32 R2, R8, 0x10, RZ ;  /* 0x0000001008027824 */ /* 0x002fe200078e00ff */
[----:B---3--:R-:W-:Y:S01]  /*0090*/  ISETP.GT.U32.AND P0, PT, R27, 0x1, PT ;  /* 0x000000011b00780c */ /* 0x008fe20003f04070 */
[----:B----4-:R-:W-:-:S02]  /*00a0*/  IMAD R6, R6, 0x20, R27 ;  /* 0x0000002006067824 */ /* 0x010fc400078e021b */
[----:B0-----:R-:W-:-:S04]  /*00b0*/  IMAD R3, R0, 0x20, R29 ;  /* 0x0000002000037824 */ /* 0x001fc800078e021d */
[----:B------:R-:W-:-:S04]  /*00c0*/  IMAD R15, R3, R8, R6 ;  /* 0x00000008030f7224 */ /* 0x000fc800078e0206 */
[----:B--2---:R-:W-:-:S05]  /*00d0*/  IMAD.WIDE R12, R15, 0x4, R4 ;  /* 0x000000040f0c7825 */ /* 0x004fca00078e0204 */
[----:B------:R0:W5:Y:S01]  /*00e0*/  LDG.E.CONSTANT R9, desc[UR8][R12.64] ;  /* 0x000000080c097981 */ /* 0x000162000c1e9900 */
[----:B------:R-:W-:-:S03]  /*00f0*/  IMAD.WIDE R10, R2, 0x4, R12 ;  /* 0x00000004020a7825 */ /* 0x000fc600078e020c */
[----:B------:R0:W5:Y:S04]  /*0100*/  LDG.E.CONSTANT R7, desc[UR8][R12.64+0x40] ;  /* 0x000040080c077981 */ /* 0x000168000c1e9900 */
[----:B------:R0:W5:Y:S04]  /*0110*/  @!P0 LDG.E.CONSTANT R17, desc[UR8][R12.64+0x80] ;  /* 0x000080080c118981 */ /* 0x000168000c1e9900 */
[----:B------:R0:W5:Y:S04]  /*0120*/  LDG.E.CONSTANT R19, desc[UR8][R10.64] ;  /* 0x000000080a137981 */ /* 0x000168000c1e9900 */
[----:B------:R0:W5:Y:S04]  /*0130*/  LDG.E.CONSTANT R21, desc[UR8][R10.64+0x40] ;  /* 0x000040080a157981 */ /* 0x000168000c1e9900 */
[----:B------:R0:W5:Y:S01]  /*0140*/  @!P0 LDG.E.CONSTANT R23, desc[UR8][R10.64+0x80] ;  /* 0x000080080a178981 */ /* 0x000162000c1e9900 */
[----:B------:R-:W1:Y:S01]  /*0150*/  S2R R25, SR_CgaCtaId ;  /* 0x0000000000197919 */ /* 0x000e620000008800 */
[----:B------:R-:W-:-:S02]  /*0160*/  ISETP.GT.U32.AND P1, PT, R29, 0x1, PT ;  /* 0x000000011d00780c */ /* 0x000fc40003f24070 */
[----:B------:R-:W-:Y:S01]  /*0170*/  MOV R0, 0x400 ;  /* 0x0000040000007802 */ /* 0x000fe20000000f00 */
[----:B------:R-:W-:Y:S03]  /*0180*/  BSSY.RECONVERGENT B0, `(.L_x_5) ;  /* 0x000000d000007945 */ /* 0x000fe60003800200 */
[----:B-1----:R-:W-:-:S05]  /*0190*/  LEA R0, R25, R0, 0x18 ;  /* 0x0000000019007211 */ /* 0x002fca00078ec0ff */
[----:B------:R-:W-:-:S04]  /*01a0*/  IMAD R0, R29, 0xc0, R0 ;  /* 0x000000c01d007824 */ /* 0x000fc800078e0200 */
[----:B------:R-:W-:Y:S01]  /*01b0*/  IMAD R0, R27, 0x4, R0 ;  /* 0x000000041b007824 */ /* 0x000fe200078e0200 */
[----:B0-----:R-:W-:Y:S06]  /*01c0*/  @P1 BRA `(.L_x_6) ;  /* 0x0000000000201947 */ /* 0x001fec0003800000 */
[----:B------:R-:W-:-:S04]  /*01d0*/  IMAD R15, R8, 0x20, R15 ;  /* 0x00000020080f7824 */ /* 0x000fc800078e020f */
[----:B------:R-:W-:-:S05]  /*01e0*/  IMAD.WIDE R4, R15, 0x4, R4 ;  /* 0x000000040f047825 */ /* 0x000fca00078e0204 */
[----:B------:R-:W2:Y:S04]  /*01f0*/  LDG.E.CONSTANT R11, desc[UR8][R4.64] ;  /* 0x00000008040b7981 */ /* 0x000ea8000c1e9900 */
[----:B------:R-:W3:Y:S04]  /*0200*/  LDG.E.CONSTANT R13, desc[UR8][R4.64+0x40] ;  /* 0x00004008040d7981 */ /* 0x000ee8000c1e9900 */
[----:B------:R-:W4:Y:S04]  /*0210*/  @!P0 LDG.E.CONSTANT R15, desc[UR8][R4.64+0x80] ;  /* 0x00008008040f8981 */ /* 0x000f28000c1e9900 */
[----:B--2---:R0:W-:Y:S04]  /*0220*/  STS [R0+0x1800], R11 ;  /* 0x0018000b00007388 */ /* 0x0041e80000000800 */
[----:B---3--:R0:W-:Y:S04]  /*0230*/  STS [R0+0x1840], R13 ;  /* 0x0018400d00007388 */ /* 0x0081e80000000800 */
[----:B----4-:R0:W-:Y:S02]  /*0240*/  @!P0 STS [R0+0x1880], R15 ;  /* 0x0018800f00008388 */ /* 0x0101e40000000800 */
.L_x_6:
[----:B------:R-:W-:Y:S05]  /*0250*/  BSYNC.RECONVERGENT B0 ;  /* 0x0000000000007941 */ /* 0x000fea0003800200 */
.L_x_5:
[----:B-----5:R-:W-:Y:S01]  /*0260*/  STS [R0], R9 ;  /* 0x0000000900007388 */ /* 0x020fe20000000800 */
[----:B------:R-:W1:Y:S01]  /*0270*/  LDCU UR4, c[0x0][0x398] ;  /* 0x00007300ff0477ac */ /* 0x000e620008000800 */
[----:B------:R-:W-:Y:S02]  /*0280*/  BSSY.RECONVERGENT B0, `(.L_x_7) ;  /* 0x000005c000007945 */ /* 0x000fe40003800200 */
[----:B------:R-:W-:Y:S01]  /*0290*/  STS [R0+0x40], R7 ;  /* 0x0000400700007388 */ /* 0x000fe20000000800 */
[----:B------:R-:W2:Y:S03]  /*02a0*/  LDCU UR7, c[0x0][0x394] ;  /* 0x00007280ff0777ac */ /* 0x000ea60008000800 */
[----:B------:R-:W-:Y:S01]  /*02b0*/  @!P0 STS [R0+0x80], R17 ;  /* 0x0000801100008388 */ /* 0x000fe20000000800 */
[----:B------:R-:W-:-:S03]  /*02c0*/  UMOV UR6, 0xffffffff ;  /* 0xffffffff00067882 */ /* 0x000fc60000000000 */
[----:B------:R-:W-:Y:S04]  /*02d0*/  STS [R0+0xc00], R19 ;  /* 0x000c001300007388 */ /* 0x000fe80000000800 */
[----:B------:R-:W-:Y:S01]  /*02e0*/  STS [R0+0xc40], R21 ;  /* 0x000c401500007388 */ /* 0x000fe20000000800 */
[----:B-1----:R-:W-:-:S03]  /*02f0*/  USHF.L.U32 UR5, UR4, 0x2, URZ ;  /* 0x0000000204057899 */ /* 0x002fc600080006ff */
[----:B------:R-:W-:Y:S01]  /*0300*/  @!P0 STS [R0+0xc80], R23 ;  /* 0x000c801700008388 */ /* 0x000fe20000000800 */
[----:B------:R-:W-:Y:S01]  /*0310*/  USHF.R.S32.HI UR4, URZ, 0x3, UR4 ;  /* 0x00000003ff047899 */ /* 0x000fe20008011404 */
[----:B------:R-:W-:Y:S01]  /*0320*/  BAR.SYNC.DEFER_BLOCKING 0x0 ;  /* 0x0000000000007b1d */ /* 0x000fe20000010000 */
[----:B--2---:R-:W-:Y:S01]  /*0330*/  ISETP.GE.AND P1, PT, R3, UR7, PT ;  /* 0x0000000703007c0c */ /* 0x004fe2000bf26270 */
[----:B------:R-:W-:-:S03]  /*0340*/  ULOP3.LUT UR5, UR5, 0x1c, URZ, 0xc0, !UPT ;  /* 0x0000001c05057892 */ /* 0x000fc6000f8ec0ff */
[C---:B------:R-:W-:Y:S02]  /*0350*/  ISETP.NE.AND P3, PT, R6.reuse, UR4, PT ;  /* 0x0000000406007c0c */ /* 0x040fe4000bf65270 */
[----:B------:R-:W-:Y:S01]  /*0360*/  ISETP.LE.AND P2, PT, R6, UR4, PT ;  /* 0x0000000406007c0c */ /* 0x000fe2000bf43270 */
[----:B------:R-:W-:Y:S01]  /*0370*/  USHF.L.U32 UR5, UR6, UR5, URZ ;  /* 0x0000000506057299 */ /* 0x000fe200080006ff */
[----:B------:R-:W-:Y:S04]  /*0380*/  LDS R4, [R0+0xc00] ;  /* 0x000c000000047984 */ /* 0x000fe80000000800 */
[----:B------:R-:W-:Y:S04]  /*0390*/  LDS R5, [R0+0xcc0] ;  /* 0x000cc00000057984 */ /* 0x000fe80000000800 */
[----:B------:R-:W1:Y:S04]  /*03a0*/  LDS R16, [R0+0xd80] ;  /* 0x000d800000107984 */ /* 0x000e680000000800 */
[----:B------:R-:W-:Y:S04]  /*03b0*/  LDS R25, [R0+0xc04] ;  /* 0x000c040000197984 */ /* 0x000fe80000000800 */
[----:B------:R-:W-:Y:S04]  /*03c0*/  LDS R12, [R0+0xcc4] ;  /* 0x000cc400000c7984 */ /* 0x000fe80000000800 */
[----:B------:R-:W2:Y:S04]  /*03d0*/  LDS R18, [R0+0xd84] ;  /* 0x000d840000127984 */ /* 0x000ea80000000800 */
[----:B------:R-:W-:Y:S04]  /*03e0*/  LDS R17, [R0+0xc40] ;  /* 0x000c400000117984 */ /* 0x000fe80000000800 */
[----:B------:R-:W-:Y:S04]  /*03f0*/  LDS R20, [R0+0xd00] ;  /* 0x000d000000147984 */ /* 0x000fe80000000800 */
[----:B------:R-:W3:Y:S04]  /*0400*/  LDS R19, [R0+0xdc0] ;  /* 0x000dc00000137984 */ /* 0x000ee80000000800 */
[----:B------:R-:W-:Y:S04]  /*0410*/  LDS R22, [R0+0xc44] ;  /* 0x000c440000167984 */ /* 0x000fe80000000800 */
[----:B------:R-:W-:Y:S04]  /*0420*/  LDS R9, [R0+0xd04] ;  /* 0x000d040000097984 */ /* 0x000fe80000000800 */
[----:B------:R-:W4:Y:S04]  /*0430*/  LDS R21, [R0+0xdc4] ;  /* 0x000dc40000157984 */ /* 0x000f280000000800 */
[----:B0-----:R-:W-:Y:S01]  /*0440*/  LDS R13, [R0+0xc08] ;  /* 0x000c0800000d7984 */ /* 0x001fe20000000800 */
[----:B-1----:R-:W-:-:S03]  /*0450*/  IADD3 R4, PT, PT, R16, R5, R4 ;  /* 0x0000000510047210 */ /* 0x002fc60007ffe004 */
[----:B------:R-:W-:Y:S04]  /*0460*/  LDS R14, [R0+0xcc8] ;  /* 0x000cc800000e7984 */ /* 0x000fe80000000800 */
[----:B------:R-:W0:Y:S04]  /*0470*/  LDS R15, [R0+0xd88] ;  /* 0x000d8800000f7984 */ /* 0x000e280000000800 */
[----:B------:R-:W-:Y:S01]  /*0480*/  LDS R11, [R0+0xc48] ;  /* 0x000c4800000b7984 */ /* 0x000fe20000000800 */
[----:B--2---:R-:W-:-:S03]  /*0490*/  IADD3 R25, PT, PT, R18, R12, R25 ;  /* 0x0000000c12197210 */ /* 0x004fc60007ffe019 */
[----:B------:R-:W-:Y:S01]  /*04a0*/  LDS R10, [R0+0xd08] ;  /* 0x000d0800000a7984 */ /* 0x000fe20000000800 */
[----:B------:R-:W-:-:S03]  /*04b0*/  LEA.HI R4, R4, R25, RZ, 0x4 ;  /* 0x0000001904047211 */ /* 0x000fc600078f20ff */
[----:B------:R-:W1:Y:S02]  /*04c0*/  LDS R7, [R0+0xdc8] ;  /* 0x000dc80000077984 */ /* 0x000e640000000800 */
[----:B------:R-:W-:Y:S01]  /*04d0*/  IMAD R16, R25, 0x10, R4 ;  /* 0x0000001019107824 */ /* 0x000fe200078e0204 */
[----:B---3--:R-:W-:Y:S01]  /*04e0*/  IADD3 R17, PT, PT, R19, R20, R17 ;  /* 0x0000001413117210 */ /* 0x008fe20007ffe011 */
[----:B------:R-:W2:Y:S03]  /*04f0*/  LDC.64 R4, c[0x0][0x388] ;  /* 0x0000e200ff047b82 */ /* 0x000ea60000000a00 */
[----:B------:R-:W-:Y:S02]  /*0500*/  LEA.HI R25, R25, R16, RZ, 0x1c ;  /* 0x0000001019197211 */ /* 0x000fe400078fe0ff */
[----:B----4-:R-:W-:-:S04]  /*0510*/  IADD3 R22, PT, PT, R21, R9, R22 ;  /* 0x0000000915167210 */ /* 0x010fc80007ffe016 */
[----:B------:R-:W-:-:S05]  /*0520*/  LEA.HI R17, R17, R22, RZ, 0x4 ;  /* 0x0000001611117211 */ /* 0x000fca00078f20ff */
[----:B------:R-:W-:Y:S01]  /*0530*/  IMAD R17, R22, 0x10, R17 ;  /* 0x0000001016117824 */ /* 0x000fe200078e0211 */
[----:B0-----:R-:W-:Y:S01]  /*0540*/  IADD3 R13, PT, PT, R15, R14, R13 ;  /* 0x0000000e0f0d7210 */ /* 0x001fe20007ffe00d */
[----:B------:R-:W-:-:S03]  /*0550*/  IMAD.IADD R14, R25, 0x1, -R12 ;  /* 0x00000001190e7824 */ /* 0x000fc600078e0a0c */
[----:B------:R-:W-:Y:S01]  /*0560*/  LEA.HI R22, R22, R17, RZ, 0x1c ;  /* 0x0000001116167211 */ /* 0x000fe200078fe0ff */
[----:B------:R-:W-:Y:S02]  /*0570*/  VIADD R15, R3, 0x10 ;  /* 0x00000010030f7836 */ /* 0x000fe40000000000 */
[----:B------:R-:W-:Y:S02]  /*0580*/  IMAD R13, R13, 0x10000000, R14 ;  /* 0x100000000d0d7824 */ /* 0x000fe400078e020e */
[----:B------:R-:W-:Y:S01]  /*0590*/  IMAD R3, R3, R8, R8 ;  /* 0x0000000803037224 */ /* 0x000fe200078e0208 */
[----:B------:R-:W-:Y:S01]  /*05a0*/  ISETP.GE.AND P0, PT, R15, UR7, PT ;  /* 0x000000070f007c0c */ /* 0x000fe2000bf06270 */
[----:B------:R-:W-:Y:S01]  /*05b0*/  IMAD.IADD R22, R22, 0x1, -R9 ;  /* 0x0000000116167824 */ /* 0x000fe200078e0a09 */
[----:B------:R-:W-:Y:S02]  /*05c0*/  LOP3.LUT R13, R13, R12, RZ, 0xfc, !PT ;  /* 0x0000000c0d0d7212 */ /* 0x000fe400078efcff */
[----:B-1----:R-:W-:-:S02]  /*05d0*/  IADD3 R7, PT, PT, R7, R10, R11 ;  /* 0x0000000a07077210 */ /* 0x002fc40007ffe00b */
[----:B------:R-:W-:Y:S02]  /*05e0*/  IADD3 R3, PT, PT, R6, 0x1, R3 ;  /* 0x0000000106037810 */ /* 0x000fe40007ffe003 */
[--C-:B------:R-:W-:Y:S01]  /*05f0*/  SHF.R.U32.HI R8, RZ, 0x2, R13.reuse ;  /* 0x00000002ff087819 */ /* 0x100fe2000001160d */
[----:B------:R-:W-:Y:S01]  /*0600*/  IMAD R22, R7, 0x10000000, R22 ;  /* 0x1000000007167824 */ /* 0x000fe200078e0216 */
[----:B------:R-:W-:Y:S01]  /*0610*/  SHF.R.U32.HI R10, RZ, 0x1, R13 ;  /* 0x00000001ff0a7819 */ /* 0x000fe2000001160d */
[----:B------:R-:W-:Y:S01]  /*0620*/  IMAD.IADD R11, R2, 0x1, R3 ;  /* 0x00000001020b7824 */ /* 0x000fe200078e0203 */
[----:B------:R-:W-:Y:S01]  /*0630*/  LOP3.LUT R7, RZ, UR5, RZ, 0x33, !PT ;  /* 0x00000005ff077c12 */ /* 0x000fe2000f8e33ff */
[----:B--2---:R-:W-:Y:S01]  /*0640*/  IMAD.WIDE R2, R3, 0x4, R4 ;  /* 0x0000000403027825 */ /* 0x004fe200078e0204 */
[----:B------:R-:W-:Y:S02]  /*0650*/  LOP3.LUT R8, R10, R13, R8, 0x40, !PT ;  /* 0x0000000d0a087212 */ /* 0x000fe400078e4008 */
[----:B------:R-:W-:Y:S01]  /*0660*/  LOP3.LUT R9, R22, R9, RZ, 0xfc, !PT ;  /* 0x0000000916097212 */ /* 0x000fe200078efcff */
[----:B------:R-:W-:Y:S01]  /*0670*/  IMAD.WIDE R4, R11, 0x4, R4 ;  /* 0x000000040b047825 */ /* 0x000fe200078e0204 */
[----:B------:R-:W-:Y:S01]  /*0680*/  SEL R10, R7, 0xffffffff, !P3 ;  /* 0xffffffff070a7807 */ /* 0x000fe20005800000 */
[----:B------:R-:W-:Y:S06]  /*0690*/  @P1 BRA `(.L_x_8) ;  /* 0x0000000000681947 */ /* 0x000fec0003800000 */
[----:B------:R-:W-:Y:S01]  /*06a0*/  LDS R11, [R0] ;  /* 0x00000000000b7984 */ /* 0x000fe20000000800 */
[----:B------:R-:W-:-:S03]  /*06b0*/  ISETP.LE.AND P3, PT, R6, UR4, PT ;  /* 0x0000000406007c0c */ /* 0x000fc6000bf63270 */
[----:B------:R-:W-:Y:S04]  /*06c0*/  LDS R12, [R0+0xc0] ;  /* 0x0000c000000c7984 */ /* 0x000fe80000000800 */
[----:B------:R-:W0:Y:S04]  /*06d0*/  LDS R13, [R0+0x180] ;  /* 0x00018000000d7984 */ /* 0x000e280000000800 */
[----:B------:R-:W-:Y:S04]  /*06e0*/  LDS R14, [R0+0x4] ;  /* 0x00000400000e7984 */ /* 0x000fe80000000800 */
[----:B------:R-:W-:Y:S04]  /*06f0*/  LDS R15, [R0+0xc4] ;  /* 0x0000c400000f7984 */ /* 0x000fe80000000800 */
[----:B------:R-:W1:Y:S04]  /*0700*/  LDS R16, [R0+0x184] ;  /* 0x0001840000107984 */ /* 0x000e680000000800 */
[----:B------:R-:W-:Y:S04]  /*0710*/  LDS R17, [R0+0x8] ;  /* 0x0000080000117984 */ /* 0x000fe80000000800 */
[----:B------:R-:W-:Y:S04]  /*0720*/  LDS R18, [R0+0xc8] ;  /* 0x0000c80000127984 */ /* 0x000fe80000000800 */
[----:B------:R-:W2:Y:S01]  /*0730*/  LDS R19, [R0+0x188] ;  /* 0x0001880000137984 */ /* 0x000ea20000000800 */
[----:B0-----:R-:W-:-:S02]  /*0740*/  IADD3 R11, PT, PT, R13, R12, R11 ;  /* 0x0000000c0d0b7210 */ /* 0x001fc40007ffe00b */
[----:B-1----:R-:W-:-:S04]  /*0750*/  IADD3 R14, PT, PT, R16, R15, R14 ;  /* 0x0000000f100e7210 */ /* 0x002fc80007ffe00e */
[----:B------:R-:W-:-:S05]  /*0760*/  LEA.HI R11, R11, R14, RZ, 0x4 ;  /* 0x0000000e0b0b7211 */ /* 0x000fca00078f20ff */
[----:B------:R-:W-:Y:S01]  /*0770*/  IMAD R11, R14, 0x10, R11 ;  /* 0x000000100e0b7824 */ /* 0x000fe200078e020b */
[----:B--2---:R-:W-:-:S04]  /*0780*/  IADD3 R17, PT, PT, R19, R18, R17 ;  /* 0x0000001213117210 */ /* 0x004fc80007ffe011 */
[----:B------:R-:W-:-:S05]  /*0790*/  LEA.HI R14, R14, R11, RZ, 0x1c ;  /* 0x0000000b0e0e7211 */ /* 0x000fca00078fe0ff */
[----:B------:R-:W-:-:S04]  /*07a0*/  IMAD.IADD R14, R14, 0x1, -R15 ;  /* 0x000000010e0e7824 */ /* 0x000fc800078e0a0f */
[----:B------:R-:W-:-:S05]  /*07b0*/  IMAD R14, R17, 0x10000000, R14 ;  /* 0x10000000110e7824 */ /* 0x000fca00078e020e */
[----:B------:R-:W-:-:S04]  /*07c0*/  LOP3.LUT R14, R14, R15, RZ, 0xfc, !PT ;  /* 0x0000000f0e0e7212 */ /* 0x000fc800078efcff */
[--C-:B------:R-:W-:Y:S02]  /*07d0*/  SHF.R.U32.HI R11, RZ, 0x2, R14.reuse ;  /* 0x00000002ff0b7819 */ /* 0x100fe4000001160e */
[----:B------:R-:W-:-:S04]  /*07e0*/  SHF.R.U32.HI R12, RZ, 0x1, R14 ;  /* 0x00000001ff0c7819 */ /* 0x000fc8000001160e */
[----:B------:R-:W-:Y:S02]  /*07f0*/  LOP3.LUT R11, R12, R14, R11, 0x40, !PT ;  /* 0x0000000e0c0b7212 */ /* 0x000fe400078e400b */
[----:B------:R-:W-:Y:S02]  /*0800*/  SEL R12, RZ, 0xffffffff, !P3 ;  /* 0xffffffffff0c7807 */ /* 0x000fe40005800000 */
[----:B------:R-:W-:-:S04]  /*0810*/  LOP3.LUT R11, R11, 0x11111111, RZ, 0xc0, !PT ;  /* 0x111111110b0b7812 */ /* 0x000fc800078ec0ff */
[----:B------:R-:W-:-:S05]  /*0820*/  LOP3.LUT R11, R12, R11, R10, 0x80, !PT ;  /* 0x0000000b0c0b7212 */ /* 0x000fca00078e800a */
[----:B------:R0:W-:Y:S02]  /*0830*/  STG.E desc[UR8][R2.64], R11 ;  /* 0x0000000b02007986 */ /* 0x0001e4000c101908 */
.L_x_8:
[----:B------:R-:W-:Y:S05]  /*0840*/  BSYNC.RECONVERGENT B0 ;  /* 0x0000000000007941 */ /* 0x000fea0003800200 */
.L_x_7:
[----:B------:R-:W-:Y:S01]  /*0850*/  VIADD R6, R6, 0x10 ;  /* 0x0000001006067836 */ /* 0x000fe20000000000 */
[--C-:B------:R-:W-:Y:S01]  /*0860*/  SHF.R.U32.HI R12, RZ, 0x2, R9.reuse ;  /* 0x00000002ff0c7819 */ /* 0x100fe20000011609 */
[----:B------:R-:W-:Y:S01]  /*0870*/  BSSY.RECONVERGENT B0, `(.L_x_9) ;  /* 0x0000026000007945 */ /* 0x000fe20003800200 */
[----:B------:R-:W-:Y:S02]  /*0880*/  SHF.R.U32.HI R13, RZ, 0x1, R9 ;  /* 0x00000001ff0d7819 */ /* 0x000fe40000011609 */
[----:B------:R-:W-:Y:S02]  /*0890*/  SEL R14, RZ, 0xffffffff, !P2 ;  /* 0xffffffffff0e7807 */ /* 0x000fe40005000000 */
[----:B0-----:R-:W-:Y:S02]  /*08a0*/  LOP3.LUT R11, R8, 0x11111111, RZ, 0xc0, !PT ;  /* 0x11111111080b7812 */ /* 0x001fe400078ec0ff */
[----:B------:R-:W-:Y:S02]  /*08b0*/  ISETP.LE.AND P3, PT, R6, UR4, PT ;  /* 0x0000000406007c0c */ /* 0x000fe4000bf63270 */
[----:B------:R-:W-:-:S02]  /*08c0*/  LOP3.LUT R12, R13, R9, R12, 0x40, !PT ;  /* 0x000000090d0c7212 */ /* 0x000fc400078e400c */
[----:B------:R-:W-:Y:S02]  /*08d0*/  ISETP.NE.AND P2, PT, R6, UR4, PT ;  /* 0x0000000406007c0c */ /* 0x000fe4000bf45270 */
[----:B------:R-:W-:Y:S02]  /*08e0*/  LOP3.LUT R9, R14, R11, R10, 0x80, !PT ;  /* 0x0000000b0e097212 */ /* 0x000fe400078e800a */
[----:B------:R-:W-:Y:S02]  /*08f0*/  SEL R8, RZ, 0xffffffff, !P3 ;  /* 0xffffffffff087807 */ /* 0x000fe40005800000 */
[----:B------:R-:W-:Y:S02]  /*0900*/  LOP3.LUT R11, R12, 0x11111111, RZ, 0xc0, !PT ;  /* 0x111111110c0b7812 */ /* 0x000fe400078ec0ff */
[----:B------:R-:W-:Y:S01]  /*0910*/  SEL R7, R7, 0xffffffff, !P2 ;  /* 0xffffffff07077807 */ /* 0x000fe20005000000 */
[----:B------:R-:W-:Y:S06]  /*0920*/  @P1 BRA `(.L_x_10) ;  /* 0x0000000000681947 */ /* 0x000fec0003800000 */
[----:B------:R-:W-:Y:S01]  /*0930*/  LDS R10, [R0+0x40] ;  /* 0x00004000000a7984 */ /* 0x000fe20000000800 */
        /* <DEDUP_REMOVED lines=25> */
.L_x_10:
[----:B------:R-:W-:Y:S05]  /*0ad0*/  BSYNC.RECONVERGENT B0 ;  /* 0x0000000000007941 */ /* 0x000fea0003800200 */
.L_x_9:
[----:B------:R1:W-:Y:S01]  /*0ae0*/  @!P0 STG.E desc[UR8][R4.64], R9 ;  /* 0x0000000904008986 */ /* 0x0003e2000c101908 */
[----:B------:R-:W-:Y:S01]  /*0af0*/  LOP3.LUT R11, R8, R11, R7, 0x80, !PT ;  /* 0x0000000b080b7212 */ /* 0x000fe200078e8007 */
[----:B------:R-:W-:Y:S06]  /*0b00*/  @P0 EXIT ;  /* 0x000000000000094d */ /* 0x000fec0003800000 */
[----:B------:R-:W-:Y:S01]  /*0b10*/  STG.E desc[UR8][R4.64+0x40], R11 ;  /* 0x0000400b04007986 */ /* 0x000fe2000c101908 */
[----:B------:R-:W-:Y:S05]  /*0b20*/  EXIT ;  /* 0x000000000000794d */ /* 0x000fea0003800000 */
.L_x_11:
        /* <DEDUP_REMOVED lines=13> */
.L_x_13:


//--------------------- .nv.shared.reserved.0     --------------------------
	.section	.nv.shared.reserved.0,"aw",@nobits
	.weak		__nv_reservedSMEM_offset_0_alias
	.size		__nv_reservedSMEM_offset_0_alias, 0, 64
	.other		__nv_reservedSMEM_offset_0_alias,@"STO_CUDA_RESERVED_SHARED STV_DEFAULT"
__nv_reservedSMEM_offset_0_alias:
	.zero		0
	.zero		64


//--------------------- .nv.shared._Z7runStepPKjPjiii --------------------------
	.section	.nv.shared._Z7runStepPKjPjiii,"aw",@nobits
	.sectionflags	@""
	.align	4
.nv.shared._Z7runStepPKjPjiii:
	.zero		7552


//--------------------- .nv.constant0._Z9clearEdgePjii --------------------------
	.section	.nv.constant0._Z9clearEdgePjii,"a",@progbits
	.sectionflags	@""
	.align	4
.nv.constant0._Z9clearEdgePjii:
	.zero		912


//--------------------- .nv.constant0._Z7runStepPKjPjiii --------------------------
	.section	.nv.constant0._Z7runStepPKjPjiii,"a",@progbits
	.sectionflags	@""
	.align	4
.nv.constant0._Z7runStepPKjPjiii:
	.zero		924


//--------------------- SYMBOLS --------------------------

	.type		.nv.reservedSmem.offset0,@object
	.size		.nv.reservedSmem.offset0,0x4
	.type		.nv.reservedSmem.cap,@object
	.size		.nv.reservedSmem.cap,0x4
